//
// Generated by NVIDIA NVVM Compiler
//
// Compiler Build ID: CL-36424714
// Cuda compilation tools, release 13.0, V13.0.88
// Based on NVVM 20.0.0
//

.version 9.0
.target sm_100
.address_size 64

	// .globl	_Z10BucketSortPiS_S_

.visible .entry _Z10BucketSortPiS_S_(
	.param .u64 .ptr .align 1 _Z10BucketSortPiS_S__param_0,
	.param .u64 .ptr .align 1 _Z10BucketSortPiS_S__param_1,
	.param .u64 .ptr .align 1 _Z10BucketSortPiS_S__param_2
)
{
	.reg .pred 	%p<2>;
	.reg .b32 	%r<14>;
	.reg .b64 	%rd<15>;

	ld.param.u64 	%rd3, [_Z10BucketSortPiS_S__param_0];
	ld.param.u64 	%rd2, [_Z10BucketSortPiS_S__param_1];
	ld.param.u64 	%rd4, [_Z10BucketSortPiS_S__param_2];
	cvta.to.global.u64 	%rd1, %rd4;
	cvta.to.global.u64 	%rd5, %rd3;
	mov.u32 	%r3, %tid.x;
	mov.u32 	%r1, %ctaid.x;
	shl.b32 	%r4, %r1, 10;
	or.b32  	%r5, %r4, %r3;
	mul.wide.u32 	%rd6, %r5, 4;
	add.s64 	%rd7, %rd5, %rd6;
	ld.global.u32 	%r2, [%rd7];
	setp.ne.s32 	%p1, %r3, 0;
	@%p1 bra 	$L__BB0_2;
	mul.wide.u32 	%rd8, %r1, 4;
	add.s64 	%rd9, %rd1, %rd8;
	mov.b32 	%r6, 0;
	st.global.u32 	[%rd9], %r6;
$L__BB0_2:
	cvta.to.global.u64 	%rd10, %rd2;
	bar.sync 	0;
	shr.s32 	%r7, %r2, 31;
	shr.u32 	%r8, %r7, 22;
	add.s32 	%r9, %r2, %r8;
	shr.s32 	%r10, %r9, 10;
	mul.wide.s32 	%rd11, %r10, 4;
	add.s64 	%rd12, %rd1, %rd11;
	atom.global.add.u32 	%r11, [%rd12], 1;
	and.b32  	%r12, %r9, -1024;
	add.s32 	%r13, %r12, %r11;
	mul.wide.s32 	%rd13, %r13, 4;
	add.s64 	%rd14, %rd10, %rd13;
	st.global.u32 	[%rd14], %r2;
	ret;

}
	// .globl	_Z11BitonicSortPi
.visible .entry _Z11BitonicSortPi(
	.param .u64 .ptr .align 1 _Z11BitonicSortPi_param_0
)
{
	.reg .pred 	%p<6>;
	.reg .b32 	%r<22>;
	.reg .b64 	%rd<5>;

	ld.param.u64 	%rd2, [_Z11BitonicSortPi_param_0];
	cvta.to.global.u64 	%rd3, %rd2;
	mov.u32 	%r11, %tid.x;
	mov.u32 	%r12, %ctaid.x;
	shl.b32 	%r13, %r12, 10;
	shl.b32 	%r14, %r11, 2;
	add.s32 	%r15, %r13, %r14;
	mul.wide.u32 	%rd4, %r15, 4;
	add.s64 	%rd1, %rd3, %rd4;
	ld.global.u32 	%r17, [%rd1];
	ld.global.u32 	%r2, [%rd1+4];
	setp.le.s32 	%p1, %r17, %r2;
	mov.u32 	%r21, %r2;
	@%p1 bra 	$L__BB1_2;
	st.global.u32 	[%rd1], %r2;
	st.global.u32 	[%rd1+4], %r17;
	mov.u32 	%r21, %r17;
	mov.u32 	%r17, %r2;
$L__BB1_2:
	ld.global.u32 	%r20, [%rd1+8];
	ld.global.u32 	%r6, [%rd1+12];
	setp.le.s32 	%p2, %r20, %r6;
	mov.u32 	%r18, %r6;
	@%p2 bra 	$L__BB1_4;
	st.global.u32 	[%rd1+8], %r6;
	st.global.u32 	[%rd1+12], %r20;
	mov.u32 	%r18, %r20;
	mov.u32 	%r20, %r6;
$L__BB1_4:
	setp.le.s32 	%p3, %r17, %r20;
	@%p3 bra 	$L__BB1_6;
	st.global.u32 	[%rd1], %r20;
	st.global.u32 	[%rd1+8], %r17;
	mov.u32 	%r20, %r17;
$L__BB1_6:
	setp.le.s32 	%p4, %r21, %r18;
	@%p4 bra 	$L__BB1_8;
	st.global.u32 	[%rd1+4], %r18;
	st.global.u32 	[%rd1+12], %r21;
	mov.u32 	%r21, %r18;
$L__BB1_8:
	setp.le.s32 	%p5, %r21, %r20;
	@%p5 bra 	$L__BB1_10;
	st.global.u32 	[%rd1+4], %r20;
	st.global.u32 	[%rd1+8], %r21;
$L__BB1_10:
	ret;

}
	// .globl	_Z9MergeSortPiS_i
.visible .entry _Z9MergeSortPiS_i(
	.param .u64 .ptr .align 1 _Z9MergeSortPiS_i_param_0,
	.param .u64 .ptr .align 1 _Z9MergeSortPiS_i_param_1,
	.param .u32 _Z9MergeSortPiS_i_param_2
)
{
	.reg .pred 	%p<11>;
	.reg .b32 	%r<93>;
	.reg .b64 	%rd<19>;

	ld.param.u64 	%rd6, [_Z9MergeSortPiS_i_param_0];
	ld.param.u64 	%rd7, [_Z9MergeSortPiS_i_param_1];
	ld.param.u32 	%r51, [_Z9MergeSortPiS_i_param_2];
	cvta.to.global.u64 	%rd1, %rd6;
	cvta.to.global.u64 	%rd2, %rd7;
	mov.u32 	%r52, %ctaid.x;
	shl.b32 	%r53, %r52, 10;
	mov.u32 	%r54, %tid.x;
	mul.lo.s32 	%r55, %r51, %r54;
	shl.b32 	%r56, %r55, 1;
	add.s32 	%r1, %r56, %r53;
	add.s32 	%r2, %r1, %r51;
	mul.wide.s32 	%rd8, %r1, 4;
	add.s64 	%rd9, %rd1, %rd8;
	ld.global.u32 	%r89, [%rd9];
	ld.global.u32 	%r88, [%rd9+4];
	ld.global.u32 	%r87, [%rd9+8];
	ld.global.u32 	%r86, [%rd9+12];
	mul.wide.s32 	%rd10, %r51, 4;
	add.s64 	%rd11, %rd9, %rd10;
	ld.global.u32 	%r85, [%rd11];
	ld.global.u32 	%r84, [%rd11+4];
	ld.global.u32 	%r83, [%rd11+8];
	ld.global.u32 	%r82, [%rd11+12];
	add.s32 	%r91, %r1, 4;
	add.s32 	%r92, %r91, %r51;
	add.s32 	%r13, %r2, %r51;
	mov.b32 	%r90, 0;
$L__BB2_1:
	max.s32 	%r57, %r82, %r89;
	min.s32 	%r58, %r82, %r89;
	max.s32 	%r59, %r83, %r88;
	min.s32 	%r60, %r83, %r88;
	max.s32 	%r61, %r84, %r87;
	min.s32 	%r62, %r84, %r87;
	max.s32 	%r63, %r85, %r86;
	min.s32 	%r64, %r85, %r86;
	max.s32 	%r65, %r60, %r58;
	min.s32 	%r66, %r60, %r58;
	max.s32 	%r67, %r64, %r62;
	min.s32 	%r68, %r64, %r62;
	max.s32 	%r69, %r68, %r66;
	min.s32 	%r70, %r68, %r66;
	max.s32 	%r71, %r67, %r65;
	min.s32 	%r72, %r67, %r65;
	max.s32 	%r73, %r69, %r72;
	min.s32 	%r74, %r69, %r72;
	max.s32 	%r75, %r61, %r63;
	min.s32 	%r76, %r61, %r63;
	max.s32 	%r77, %r57, %r59;
	min.s32 	%r78, %r57, %r59;
	max.s32 	%r79, %r78, %r76;
	min.s32 	%r89, %r78, %r76;
	max.s32 	%r86, %r77, %r75;
	min.s32 	%r80, %r77, %r75;
	max.s32 	%r87, %r79, %r80;
	min.s32 	%r88, %r79, %r80;
	add.s32 	%r81, %r90, %r1;
	mul.wide.s32 	%rd12, %r81, 4;
	add.s64 	%rd3, %rd2, %rd12;
	st.global.u32 	[%rd3], %r70;
	st.global.u32 	[%rd3+4], %r74;
	st.global.u32 	[%rd3+8], %r73;
	st.global.u32 	[%rd3+12], %r71;
	add.s32 	%r90, %r90, 4;
	setp.eq.s32 	%p1, %r91, %r2;
	setp.eq.s32 	%p2, %r92, %r13;
	or.pred  	%p3, %p1, %p2;
	@%p3 bra 	$L__BB2_5;
	mul.wide.s32 	%rd17, %r91, 4;
	add.s64 	%rd4, %rd1, %rd17;
	ld.global.u32 	%r85, [%rd4];
	mul.wide.s32 	%rd18, %r92, 4;
	add.s64 	%rd5, %rd1, %rd18;
	ld.global.u32 	%r31, [%rd5];
	setp.ge.s32 	%p10, %r85, %r31;
	@%p10 bra 	$L__BB2_4;
	ld.global.u32 	%r84, [%rd4+4];
	ld.global.u32 	%r83, [%rd4+8];
	ld.global.u32 	%r82, [%rd4+12];
	add.s32 	%r91, %r91, 4;
	bra.uni 	$L__BB2_1;
$L__BB2_4:
	ld.global.u32 	%r84, [%rd5+4];
	ld.global.u32 	%r83, [%rd5+8];
	ld.global.u32 	%r82, [%rd5+12];
	add.s32 	%r92, %r92, 4;
	mov.u32 	%r85, %r31;
	bra.uni 	$L__BB2_1;
$L__BB2_5:
	setp.eq.s32 	%p4, %r92, %r13;
	setp.ne.s32 	%p5, %r91, %r2;
	or.pred  	%p6, %p5, %p4;
	@%p6 bra 	$L__BB2_7;
	mul.wide.s32 	%rd15, %r92, 4;
	add.s64 	%rd16, %rd1, %rd15;
	ld.global.u32 	%r85, [%rd16];
	ld.global.u32 	%r84, [%rd16+4];
	ld.global.u32 	%r83, [%rd16+8];
	ld.global.u32 	%r82, [%rd16+12];
	add.s32 	%r92, %r92, 4;
	mov.u32 	%r91, %r2;
	bra.uni 	$L__BB2_1;
$L__BB2_7:
	setp.eq.s32 	%p7, %r91, %r2;
	setp.ne.s32 	%p8, %r92, %r13;
	or.pred  	%p9, %p7, %p8;
	@%p9 bra 	$L__BB2_9;
	mul.wide.s32 	%rd13, %r91, 4;
	add.s64 	%rd14, %rd1, %rd13;
	ld.global.u32 	%r85, [%rd14];
	ld.global.u32 	%r84, [%rd14+4];
	ld.global.u32 	%r83, [%rd14+8];
	ld.global.u32 	%r82, [%rd14+12];
	add.s32 	%r91, %r91, 4;
	mov.u32 	%r92, %r13;
	bra.uni 	$L__BB2_1;
$L__BB2_9:
	st.global.u32 	[%rd3+16], %r89;
	st.global.u32 	[%rd3+20], %r88;
	st.global.u32 	[%rd3+24], %r87;
	st.global.u32 	[%rd3+28], %r86;
	ret;

}


// ===== COMPILED SASS (sm_100) =====

	.target	sm_100

	.elftype	@"ET_EXEC"


//--------------------- .note.nv.tkinfo           --------------------------
	.section	.note.nv.tkinfo,"",@"SHT_NOTE"
	.sectionflags	@"SHF_NOTE_NV_TKINFO"
	.tkinfo
        /*0018*/ 	.word	0x00000002
        /*0030*/ 	.string	""
        /*0030*/ 	.string	"ptxas"
        /*0030*/ 	.string	"Cuda compilation tools, release 13.0, V13.0.88"
        /*0030*/ 	.string	"Build cuda_13.0.r13.0/compiler.36424714_0"
        /*0030*/ 	.string	"-arch sm_100 -m 64 "



//--------------------- .note.nv.cuinfo           --------------------------
	.section	.note.nv.cuinfo,"",@"SHT_NOTE"
	.sectionflags	@"SHF_NOTE_NV_CUINFO"
        /*0018*/ 	.short	0x0002
        /*001a*/ 	.short	0x0064
        /*001c*/ 	.short	0x0082
	.zero		2


//--------------------- .nv.info                  --------------------------
	.section	.nv.info,"",@"SHT_CUDA_INFO"
	.align	4


	//----- nvinfo : EIATTR_REGCOUNT
	.align		4
        /*0000*/ 	.byte	0x04, 0x2f
        /*0002*/ 	.short	(.L_1 - .L_0)
	.align		4
.L_0:
        /*0004*/ 	.word	index@(_Z10BucketSortPiS_S_)
        /*0008*/ 	.word	0x00000010


	//----- nvinfo : EIATTR_FRAME_SIZE
	.align		4
.L_1:
        /*000c*/ 	.byte	0x04, 0x11
        /*000e*/ 	.short	(.L_3 - .L_2)
	.align		4
.L_2:
        /*0010*/ 	.word	index@(_Z10BucketSortPiS_S_)
        /*0014*/ 	.word	0x00000000


	//----- nvinfo : EIATTR_REGCOUNT
	.align		4
.L_3:
        /*0018*/ 	.byte	0x04, 0x2f
        /*001a*/ 	.short	(.L_5 - .L_4)
	.align		4
.L_4:
        /*001c*/ 	.word	index@(_Z11BitonicSortPi)
        /*0020*/ 	.word	0x0000000e


	//----- nvinfo : EIATTR_FRAME_SIZE
	.align		4
.L_5:
        /*0024*/ 	.byte	0x04, 0x11
        /*0026*/ 	.short	(.L_7 - .L_6)
	.align		4
.L_6:
        /*0028*/ 	.word	index@(_Z11BitonicSortPi)
        /*002c*/ 	.word	0x00000000


	//----- nvinfo : EIATTR_REGCOUNT
	.align		4
.L_7:
        /*0030*/ 	.byte	0x04, 0x2f
        /*0032*/ 	.short	(.L_9 - .L_8)
	.align		4
.L_8:
        /*0034*/ 	.word	index@(_Z9MergeSortPiS_i)
        /*0038*/ 	.word	0x0000001e


	//----- nvinfo : EIATTR_FRAME_SIZE
	.align		4
.L_9:
        /*003c*/ 	.byte	0x04, 0x11
        /*003e*/ 	.short	(.L_11 - .L_10)
	.align		4
.L_10:
        /*0040*/ 	.word	index@(_Z9MergeSortPiS_i)
        /*0044*/ 	.word	0x00000000


	//----- nvinfo : EIATTR_MIN_STACK_SIZE
	.align		4
.L_11:
        /*0048*/ 	.byte	0x04, 0x12
        /*004a*/ 	.short	(.L_13 - .L_12)
	.align		4
.L_12:
        /*004c*/ 	.word	index@(_Z9MergeSortPiS_i)
        /*0050*/ 	.word	0x00000000


	//----- nvinfo : EIATTR_MIN_STACK_SIZE
	.align		4
.L_13:
        /*0054*/ 	.byte	0x04, 0x12
        /*0056*/ 	.short	(.L_15 - .L_14)
	.align		4
.L_14:
        /*0058*/ 	.word	index@(_Z11BitonicSortPi)
        /*005c*/ 	.word	0x00000000


	//----- nvinfo : EIATTR_MIN_STACK_SIZE
	.align		4
.L_15:
        /*0060*/ 	.byte	0x04, 0x12
        /*0062*/ 	.short	(.L_17 - .L_16)
	.align		4
.L_16:
        /*0064*/ 	.word	index@(_Z10BucketSortPiS_S_)
        /*0068*/ 	.word	0x00000000
.L_17:


//--------------------- .nv.compat                --------------------------
	.section	.nv.compat,"",@"SHT_CUDA_COMPAT_INFO"
	.align	4
        /*0000*/ 	.byte	0x02, 0x09, 0x00, 0x00, 0x02, 0x02, 0x01, 0x00, 0x02, 0x05, 0x05, 0x00, 0x03, 0x07, 0x01, 0x01
        /*0010*/ 	.byte	0x02, 0x03, 0x00, 0x00, 0x02, 0x06, 0x01, 0x00, 0x04, 0x0b, 0x08, 0x00, 0x09, 0x00, 0x00, 0x00
        /*0020*/ 	.byte	0x00, 0x00, 0x00, 0x00


//--------------------- .nv.info._Z9MergeSortPiS_i --------------------------
	.section	.nv.info._Z9MergeSortPiS_i,"",@"SHT_CUDA_INFO"
	.sectionflags	@""
	.align	4


	//----- nvinfo : EIATTR_CUDA_API_VERSION
	.align		4
        /*0000*/ 	.byte	0x04, 0x37
        /*0002*/ 	.short	(.L_19 - .L_18)
.L_18:
        /*0004*/ 	.word	0x00000082


	//----- nvinfo : EIATTR_KPARAM_INFO
	.align		4
.L_19:
        /*0008*/ 	.byte	0x04, 0x17
        /*000a*/ 	.short	(.L_21 - .L_20)
.L_20:
        /*000c*/ 	.word	0x00000000
        /*0010*/ 	.short	0x0002
        /*0012*/ 	.short	0x0010
        /*0014*/ 	.byte	0x00, 0xf0, 0x11, 0x00


	//----- nvinfo : EIATTR_KPARAM_INFO
	.align		4
.L_21:
        /*0018*/ 	.byte	0x04, 0x17
        /*001a*/ 	.short	(.L_23 - .L_22)
.L_22:
        /*001c*/ 	.word	0x00000000
        /*0020*/ 	.short	0x0001
        /*0022*/ 	.short	0x0008
        /*0024*/ 	.byte	0x00, 0xf5, 0x21, 0x00


	//----- nvinfo : EIATTR_KPARAM_INFO
	.align		4
.L_23:
        /*0028*/ 	.byte	0x04, 0x17
        /*002a*/ 	.short	(.L_25 - .L_24)
.L_24:
        /*002c*/ 	.word	0x00000000
        /*0030*/ 	.short	0x0000
        /*0032*/ 	.short	0x0000
        /*0034*/ 	.byte	0x00, 0xf5, 0x21, 0x00


	//----- nvinfo : EIATTR_SPARSE_MMA_MASK
	.align		4
.L_25:
        /*0038*/ 	.byte	0x03, 0x50
        /*003a*/ 	.short	0x0000


	//----- nvinfo : EIATTR_MAXREG_COUNT
	.align		4
        /*003c*/ 	.byte	0x03, 0x1b
        /*003e*/ 	.short	0x00ff


	//----- nvinfo : EIATTR_MERCURY_ISA_VERSION
	.align		4
        /*0040*/ 	.byte	0x03, 0x5f
        /*0042*/ 	.short	0x0101


	//----- nvinfo : EIATTR_VRC_CTA_INIT_COUNT
	.align		4
        /*0044*/ 	.byte	0x02, 0x4a
	.zero		1
	.zero		1


	//----- nvinfo : EIATTR_EXIT_INSTR_OFFSETS
	.align		4
        /*0048*/ 	.byte	0x04, 0x1c
        /*004a*/ 	.short	(.L_27 - .L_26)


	//   ....[0]....
.L_26:
        /*004c*/ 	.word	0x000006e0


	//----- nvinfo : EIATTR_CRS_STACK_SIZE
	.align		4
.L_27:
        /*0050*/ 	.byte	0x04, 0x1e
        /*0052*/ 	.short	(.L_29 - .L_28)
.L_28:
        /*0054*/ 	.word	0x00000000


	//----- nvinfo : EIATTR_CBANK_PARAM_SIZE
	.align		4
.L_29:
        /*0058*/ 	.byte	0x03, 0x19
        /*005a*/ 	.short	0x0014


	//----- nvinfo : EIATTR_PARAM_CBANK
	.align		4
        /*005c*/ 	.byte	0x04, 0x0a
        /*005e*/ 	.short	(.L_31 - .L_30)
	.align		4
.L_30:
        /*0060*/ 	.word	index@(.nv.constant0._Z9MergeSortPiS_i)
        /*0064*/ 	.short	0x0380
        /*0066*/ 	.short	0x0014


	//----- nvinfo : EIATTR_SW_WAR
	.align		4
.L_31:
        /*0068*/ 	.byte	0x04, 0x36
        /*006a*/ 	.short	(.L_33 - .L_32)
.L_32:
        /*006c*/ 	.word	0x00000008
.L_33:


//--------------------- .nv.info._Z11BitonicSortPi --------------------------
	.section	.nv.info._Z11BitonicSortPi,"",@"SHT_CUDA_INFO"
	.sectionflags	@""
	.align	4


	//----- nvinfo : EIATTR_CUDA_API_VERSION
	.align		4
        /*0000*/ 	.byte	0x04, 0x37
        /*0002*/ 	.short	(.L_35 - .L_34)
.L_34:
        /*0004*/ 	.word	0x00000082


	//----- nvinfo : EIATTR_KPARAM_INFO
	.align		4
.L_35:
        /*0008*/ 	.byte	0x04, 0x17
        /*000a*/ 	.short	(.L_37 - .L_36)
.L_36:
        /*000c*/ 	.word	0x00000000
        /*0010*/ 	.short	0x0000
        /*0012*/ 	.short	0x0000
        /*0014*/ 	.byte	0x00, 0xf5, 0x21, 0x00


	//----- nvinfo : EIATTR_SPARSE_MMA_MASK
	.align		4
.L_37:
        /*0018*/ 	.byte	0x03, 0x50
        /*001a*/ 	.short	0x0000


	//----- nvinfo : EIATTR_MAXREG_COUNT
	.align		4
        /*001c*/ 	.byte	0x03, 0x1b
        /*001e*/ 	.short	0x00ff


	//----- nvinfo : EIATTR_MERCURY_ISA_VERSION
	.align		4
        /*0020*/ 	.byte	0x03, 0x5f
        /*0022*/ 	.short	0x0101


	//----- nvinfo : EIATTR_VRC_CTA_INIT_COUNT
	.align		4
        /*0024*/ 	.byte	0x02, 0x4a
	.zero		1
	.zero		1


	//----- nvinfo : EIATTR_EXIT_INSTR_OFFSETS
	.align		4
        /*0028*/ 	.byte	0x04, 0x1c
        /*002a*/ 	.short	(.L_39 - .L_38)


	//   ....[0]....
.L_38:
        /*002c*/ 	.word	0x00000210


	//   ....[1]....
        /*0030*/ 	.word	0x00000240


	//----- nvinfo : EIATTR_CBANK_PARAM_SIZE
	.align		4
.L_39:
        /*0034*/ 	.byte	0x03, 0x19
        /*0036*/ 	.short	0x0008


	//----- nvinfo : EIATTR_PARAM_CBANK
	.align		4
        /*0038*/ 	.byte	0x04, 0x0a
        /*003a*/ 	.short	(.L_41 - .L_40)
	.align		4
.L_40:
        /*003c*/ 	.word	index@(.nv.constant0._Z11BitonicSortPi)
        /*0040*/ 	.short	0x0380
        /*0042*/ 	.short	0x0008


	//----- nvinfo : EIATTR_SW_WAR
	.align		4
.L_41:
        /*0044*/ 	.byte	0x04, 0x36
        /*0046*/ 	.short	(.L_43 - .L_42)
.L_42:
        /*0048*/ 	.word	0x00000008
.L_43:


//--------------------- .nv.info._Z10BucketSortPiS_S_ --------------------------
	.section	.nv.info._Z10BucketSortPiS_S_,"",@"SHT_CUDA_INFO"
	.sectionflags	@""
	.align	4


	//----- nvinfo : EIATTR_CUDA_API_VERSION
	.align		4
        /*0000*/ 	.byte	0x04, 0x37
        /*0002*/ 	.short	(.L_45 - .L_44)
.L_44:
        /*0004*/ 	.word	0x00000082


	//----- nvinfo : EIATTR_KPARAM_INFO
	.align		4
.L_45:
        /*0008*/ 	.byte	0x04, 0x17
        /*000a*/ 	.short	(.L_47 - .L_46)
.L_46:
        /*000c*/ 	.word	0x00000000
        /*0010*/ 	.short	0x0002
        /*0012*/ 	.short	0x0010
        /*0014*/ 	.byte	0x00, 0xf5, 0x21, 0x00


	//----- nvinfo : EIATTR_KPARAM_INFO
	.align		4
.L_47:
        /*0018*/ 	.byte	0x04, 0x17
        /*001a*/ 	.short	(.L_49 - .L_48)
.L_48:
        /*001c*/ 	.word	0x00000000
        /*0020*/ 	.short	0x0001
        /*0022*/ 	.short	0x0008
        /*0024*/ 	.byte	0x00, 0xf5, 0x21, 0x00


	//----- nvinfo : EIATTR_KPARAM_INFO
	.align		4
.L_49:
        /*0028*/ 	.byte	0x04, 0x17
        /*002a*/ 	.short	(.L_51 - .L_50)
.L_50:
        /*002c*/ 	.word	0x00000000
        /*0030*/ 	.short	0x0000
        /*0032*/ 	.short	0x0000
        /*0034*/ 	.byte	0x00, 0xf5, 0x21, 0x00


	//----- nvinfo : EIATTR_SPARSE_MMA_MASK
	.align		4
.L_51:
        /*0038*/ 	.byte	0x03, 0x50
        /*003a*/ 	.short	0x0000


	//----- nvinfo : EIATTR_MAXREG_COUNT
	.align		4
        /*003c*/ 	.byte	0x03, 0x1b
        /*003e*/ 	.short	0x00ff


	//----- nvinfo : EIATTR_NUM_BARRIERS
	.align		4
        /*0040*/ 	.byte	0x02, 0x4c
        /*0042*/ 	.byte	0x01
	.zero		1


	//----- nvinfo : EIATTR_MERCURY_ISA_VERSION
	.align		4
        /*0044*/ 	.byte	0x03, 0x5f
        /*0046*/ 	.short	0x0101


	//----- nvinfo : EIATTR_VRC_CTA_INIT_COUNT
	.align		4
        /*0048*/ 	.byte	0x02, 0x4a
	.zero		1
	.zero		1


	//----- nvinfo : EIATTR_EXIT_INSTR_OFFSETS
	.align		4
        /*004c*/ 	.byte	0x04, 0x1c
        /*004e*/ 	.short	(.L_53 - .L_52)


	//   ....[0]....
.L_52:
        /*0050*/ 	.word	0x00000190


	//----- nvinfo : EIATTR_CBANK_PARAM_SIZE
	.align		4
.L_53:
        /*0054*/ 	.byte	0x03, 0x19
        /*0056*/ 	.short	0x0018


	//----- nvinfo : EIATTR_PARAM_CBANK
	.align		4
        /*0058*/ 	.byte	0x04, 0x0a
        /*005a*/ 	.short	(.L_55 - .L_54)
	.align		4
.L_54:
        /*005c*/ 	.word	index@(.nv.constant0._Z10BucketSortPiS_S_)
        /*0060*/ 	.short	0x0380
        /*0062*/ 	.short	0x0018


	//----- nvinfo : EIATTR_SW_WAR
	.align		4
.L_55:
        /*0064*/ 	.byte	0x04, 0x36
        /*0066*/ 	.short	(.L_57 - .L_56)
.L_56:
        /*0068*/ 	.word	0x00000008
.L_57:


//--------------------- .nv.callgraph             --------------------------
	.section	.nv.callgraph,"",@"SHT_CUDA_CALLGRAPH"
	.align	4
	.sectionentsize	8
	.align		4
        /*0000*/ 	.word	0x00000000
	.align		4
        /*0004*/ 	.word	0xffffffff
	.align		4
        /*0008*/ 	.word	0x00000000
	.align		4
        /*000c*/ 	.word	0xfffffffe
	.align		4
        /*0010*/ 	.word	0x00000000
	.align		4
        /*0014*/ 	.word	0xfffffffd
	.align		4
        /*0018*/ 	.word	0x00000000
	.align		4
        /*001c*/ 	.word	0xfffffffc


//--------------------- .text._Z9MergeSortPiS_i   --------------------------
	.section	.text._Z9MergeSortPiS_i,"ax",@progbits
	.align	128
        .global         _Z9MergeSortPiS_i
        .type           _Z9MergeSortPiS_i,@function
        .size           _Z9MergeSortPiS_i,(.L_x_12 - _Z9MergeSortPiS_i)
        .other          _Z9MergeSortPiS_i,@"STO_CUDA_ENTRY STV_DEFAULT"
_Z9MergeSortPiS_i:
.text._Z9MergeSortPiS_i:
[----:B------:R-:W-:Y:S01]  /*0000*/  LDC R1, c[0x0][0x37c] ;  /* 0x0000df00ff017b82 */ /* 0x000fe20000000800 */
[----:B------:R-:W0:Y:S07]  /*0010*/  S2R R0, SR_TID.X ;  /* 0x0000000000007919 */ /* 0x000e2e0000002100 */
[----:B------:R-:W0:Y:S01]  /*0020*/  LDC R25, c[0x0][0x390] ;  /* 0x0000e400ff197b82 */ /* 0x000e220000000800 */
[----:B------:R-:W1:Y:S01]  /*0030*/  LDCU.64 UR4, c[0x0][0x358] ;  /* 0x00006b00ff0477ac */ /* 0x000e620008000a00 */
[----:B------:R-:W2:Y:S06]  /*0040*/  S2R R3, SR_CTAID.X ;  /* 0x0000000000037919 */ /* 0x000eac0000002500 */
[----:B------:R-:W3:Y:S08]  /*0050*/  LDC.64 R6, c[0x0][0x380] ;  /* 0x0000e000ff067b82 */ /* 0x000ef00000000a00 */
[----:B------:R-:W4:Y:S01]  /*0060*/  LDC.64 R4, c[0x0][0x388] ;  /* 0x0000e200ff047b82 */ /* 0x000f220000000a00 */
[----:B0-----:R-:W-:-:S04]  /*0070*/  IMAD R0, R0, R25, RZ ;  /* 0x0000001900007224 */ /* 0x001fc800078e02ff */
[----:B--2---:R-:W-:-:S03]  /*0080*/  IMAD R0, R3, 0x200, R0 ;  /* 0x0000020003007824 */ /* 0x004fc600078e0200 */
[----:B------:R-:W0:Y:S01]  /*0090*/  LDC.64 R2, c[0x0][0x380] ;  /* 0x0000e000ff027b82 */ /* 0x000e220000000a00 */
[----:B------:R-:W-:-:S04]  /*00a0*/  IMAD.SHL.U32 R0, R0, 0x2, RZ ;  /* 0x0000000200007824 */ /* 0x000fc800078e00ff */
[----:B---3--:R-:W-:-:S05]  /*00b0*/  IMAD.WIDE R6, R0, 0x4, R6 ;  /* 0x0000000400067825 */ /* 0x008fca00078e0206 */
[----:B-1----:R1:W5:Y:S01]  /*00c0*/  LDG.E R15, desc[UR4][R6.64] ;  /* 0x00000004060f7981 */ /* 0x002362000c1e1900 */
[----:B------:R-:W-:-:S03]  /*00d0*/  IMAD.WIDE R8, R25, 0x4, R6 ;  /* 0x0000000419087825 */ /* 0x000fc600078e0206 */
[----:B------:R1:W5:Y:S04]  /*00e0*/  LDG.E R13, desc[UR4][R6.64+0x4] ;  /* 0x00000404060d7981 */ /* 0x000368000c1e1900 */
[----:B------:R1:W5:Y:S04]  /*00f0*/  LDG.E R19, desc[UR4][R6.64+0x8] ;  /* 0x0000080406137981 */ /* 0x000368000c1e1900 */
[----:B------:R1:W5:Y:S04]  /*0100*/  LDG.E R17, desc[UR4][R6.64+0xc] ;  /* 0x00000c0406117981 */ /* 0x000368000c1e1900 */
[----:B------:R1:W5:Y:S04]  /*0110*/  LDG.E R16, desc[UR4][R8.64] ;  /* 0x0000000408107981 */ /* 0x000368000c1e1900 */
[----:B------:R1:W5:Y:S04]  /*0120*/  LDG.E R18, desc[UR4][R8.64+0x4] ;  /* 0x0000040408127981 */ /* 0x000368000c1e1900 */
[----:B------:R1:W5:Y:S04]  /*0130*/  LDG.E R14, desc[UR4][R8.64+0x8] ;  /* 0x00000804080e7981 */ /* 0x000368000c1e1900 */
[----:B------:R1:W5:Y:S01]  /*0140*/  LDG.E R20, desc[UR4][R8.64+0xc] ;  /* 0x00000c0408147981 */ /* 0x000362000c1e1900 */
[----:B------:R-:W-:-:S02]  /*0150*/  VIADD R21, R0, 0x4 ;  /* 0x0000000400157836 */ /* 0x000fc40000000000 */
[--C-:B------:R-:W-:Y:S01]  /*0160*/  IMAD.IADD R10, R0, 0x1, R25.reuse ;  /* 0x00000001000a7824 */ /* 0x100fe200078e0219 */
[----:B------:R-:W-:Y:S01]  /*0170*/  BSSY.RECONVERGENT B0, `(.L_x_0) ;  /* 0x0000052000007945 */ /* 0x000fe20003800200 */
[----:B------:R-:W-:Y:S02]  /*0180*/  IMAD.MOV.U32 R11, RZ, RZ, RZ ;  /* 0x000000ffff0b7224 */ /* 0x000fe400078e00ff */
[--C-:B------:R-:W-:Y:S02]  /*0190*/  IMAD.IADD R23, R21, 0x1, R25.reuse ;  /* 0x0000000115177824 */ /* 0x100fe400078e0219 */
[----:B----4-:R-:W-:-:S07]  /*01a0*/  IMAD.IADD R12, R10, 0x1, R25 ;  /* 0x000000010a0c7824 */ /* 0x010fce00078e0219 */
.L_x_8:
[----:B--2---:R-:W-:Y:S01]  /*01b0*/  BSSY.RECONVERGENT B1, `(.L_x_1) ;  /* 0x0000042000017945 */ /* 0x004fe20003800200 */
.L_x_6:
[----:B--2---:R-:W-:Y:S01]  /*01c0*/  BSSY.RECONVERGENT B2, `(.L_x_2) ;  /* 0x0000036000027945 */ /* 0x004fe20003800200 */
.L_x_4:
[----:B-12--5:R-:W-:Y:S01]  /*01d0*/  VIMNMX R6, PT, PT, R20, R15, PT ;  /* 0x0000000f14067248 */ /* 0x026fe20003fe0100 */
[----:B------:R-:W-:Y:S01]  /*01e0*/  IMAD.IADD R27, R0, 0x1, R11 ;  /* 0x00000001001b7824 */ /* 0x000fe200078e020b */
[----:B------:R-:W-:Y:S01]  /*01f0*/  VIMNMX R7, PT, PT, R14, R13, PT ;  /* 0x0000000d0e077248 */ /* 0x000fe20003fe0100 */
[----:B------:R-:W-:Y:S01]  /*0200*/  VIADD R11, R11, 0x4 ;  /* 0x000000040b0b7836 */ /* 0x000fe20000000000 */
[----:B------:R-:W-:Y:S02]  /*0210*/  VIMNMX R9, PT, PT, R18, R19, PT ;  /* 0x0000001312097248 */ /* 0x000fe40003fe0100 */
[----:B------:R-:W-:Y:S02]  /*0220*/  VIMNMX R22, PT, PT, R16, R17, PT ;  /* 0x0000001110167248 */ /* 0x000fe40003fe0100 */
[CC--:B------:R-:W-:Y:S02]  /*0230*/  VIMNMX R8, PT, PT, R6.reuse, R7.reuse, !PT ;  /* 0x0000000706087248 */ /* 0x0c0fe40007fe0100 */
[----:B------:R-:W-:-:S02]  /*0240*/  VIMNMX R6, PT, PT, R6, R7, PT ;  /* 0x0000000706067248 */ /* 0x000fc40003fe0100 */
[CC--:B------:R-:W-:Y:S02]  /*0250*/  VIMNMX R7, PT, PT, R9.reuse, R22.reuse, PT ;  /* 0x0000001609077248 */ /* 0x0c0fe40003fe0100 */
[----:B------:R-:W-:Y:S02]  /*0260*/  VIMNMX R9, PT, PT, R9, R22, !PT ;  /* 0x0000001609097248 */ /* 0x000fe40007fe0100 */
[----:B------:R-:W-:Y:S02]  /*0270*/  VIMNMX R18, PT, PT, R18, R19, !PT ;  /* 0x0000001312127248 */ /* 0x000fe40007fe0100 */
[----:B------:R-:W-:Y:S02]  /*0280*/  VIMNMX R19, PT, PT, R6, R7, !PT ;  /* 0x0000000706137248 */ /* 0x000fe40007fe0100 */
[----:B------:R-:W-:Y:S02]  /*0290*/  VIMNMX R22, PT, PT, R8, R9, PT ;  /* 0x0000000908167248 */ /* 0x000fe40003fe0100 */
[----:B------:R-:W-:Y:S01]  /*02a0*/  VIMNMX R25, PT, PT, R6, R7, PT ;  /* 0x0000000706197248 */ /* 0x000fe20003fe0100 */
[----:B------:R-:W-:Y:S01]  /*02b0*/  IMAD.WIDE R6, R27, 0x4, R4 ;  /* 0x000000041b067825 */ /* 0x000fe200078e0204 */
[----:B------:R-:W-:-:S02]  /*02c0*/  VIMNMX R27, PT, PT, R19, R22, PT ;  /* 0x00000016131b7248 */ /* 0x000fc40003fe0100 */
[----:B------:R-:W-:Y:S02]  /*02d0*/  ISETP.NE.AND P0, PT, R23, R12, PT ;  /* 0x0000000c1700720c */ /* 0x000fe40003f05270 */
[----:B------:R-:W-:Y:S01]  /*02e0*/  STG.E desc[UR4][R6.64], R25 ;  /* 0x0000001906007986 */ /* 0x000fe2000c101904 */
[----:B------:R-:W-:Y:S02]  /*02f0*/  VIMNMX R17, PT, PT, R16, R17, !PT ;  /* 0x0000001110117248 */ /* 0x000fe40007fe0100 */
[----:B------:R-:W-:Y:S01]  /*0300*/  ISETP.EQ.OR P1, PT, R21, R10, !P0 ;  /* 0x0000000a1500720c */ /* 0x000fe20004722670 */
[----:B------:R-:W-:Y:S01]  /*0310*/  STG.E desc[UR4][R6.64+0x4], R27 ;  /* 0x0000041b06007986 */ /* 0x000fe2000c101904 */
[----:B------:R-:W-:Y:S02]  /*0320*/  VIMNMX R15, PT, PT, R20, R15, !PT ;  /* 0x0000000f140f7248 */ /* 0x000fe40007fe0100 */
[----:B------:R-:W-:Y:S02]  /*0330*/  VIMNMX R14, PT, PT, R14, R13, !PT ;  /* 0x0000000d0e0e7248 */ /* 0x000fe40007fe0100 */
[----:B------:R-:W-:-:S02]  /*0340*/  VIMNMX R9, PT, PT, R8, R9, !PT ;  /* 0x0000000908097248 */ /* 0x000fc40007fe0100 */
[CC--:B------:R-:W-:Y:S02]  /*0350*/  VIMNMX R8, PT, PT, R18.reuse, R17.reuse, !PT ;  /* 0x0000001112087248 */ /* 0x0c0fe40007fe0100 */
[----:B------:R-:W-:Y:S01]  /*0360*/  VIMNMX R17, PT, PT, R18, R17, PT ;  /* 0x0000001112117248 */ /* 0x000fe20003fe0100 */
[----:B------:R1:W-:Y:S01]  /*0370*/  STG.E desc[UR4][R6.64+0xc], R9 ;  /* 0x00000c0906007986 */ /* 0x0003e2000c101904 */
[CC--:B------:R-:W-:Y:S02]  /*0380*/  VIMNMX R16, PT, PT, R15.reuse, R14.reuse, PT ;  /* 0x0000000e0f107248 */ /* 0x0c0fe40003fe0100 */
[----:B------:R-:W-:Y:S02]  /*0390*/  VIMNMX R13, PT, PT, R15, R14, !PT ;  /* 0x0000000e0f0d7248 */ /* 0x000fe40007fe0100 */
[----:B------:R-:W-:Y:S02]  /*03a0*/  VIMNMX R19, PT, PT, R19, R22, !PT ;  /* 0x0000001613137248 */ /* 0x000fe40007fe0100 */
[----:B------:R-:W-:-:S02]  /*03b0*/  VIMNMX R14, PT, PT, R8, R13, PT ;  /* 0x0000000d080e7248 */ /* 0x000fc40003fe0100 */
[CC--:B------:R-:W-:Y:S01]  /*03c0*/  VIMNMX R15, PT, PT, R17.reuse, R16.reuse, PT ;  /* 0x00000010110f7248 */ /* 0x0c0fe20003fe0100 */
[----:B------:R2:W-:Y:S01]  /*03d0*/  STG.E desc[UR4][R6.64+0x8], R19 ;  /* 0x0000081306007986 */ /* 0x0005e2000c101904 */
[----:B-1----:R-:W-:Y:S02]  /*03e0*/  VIMNMX R9, PT, PT, R17, R16, !PT ;  /* 0x0000001011097248 */ /* 0x002fe40007fe0100 */
[----:B------:R-:W-:Y:S02]  /*03f0*/  VIMNMX R17, PT, PT, R8, R13, !PT ;  /* 0x0000000d08117248 */ /* 0x000fe40007fe0100 */
[CC--:B------:R-:W-:Y:S02]  /*0400*/  VIMNMX R13, PT, PT, R9.reuse, R14.reuse, PT ;  /* 0x0000000e090d7248 */ /* 0x0c0fe40003fe0100 */
[----:B--2---:R-:W-:Y:S01]  /*0410*/  VIMNMX R19, PT, PT, R9, R14, !PT ;  /* 0x0000000e09137248 */ /* 0x004fe20007fe0100 */
[----:B------:R-:W-:Y:S06]  /*0420*/  @P1 BRA `(.L_x_3) ;  /* 0x00000000003c1947 */ /* 0x000fec0003800000 */
[----:B0-----:R-:W-:-:S04]  /*0430*/  IMAD.WIDE R6, R21, 0x4, R2 ;  /* 0x0000000415067825 */ /* 0x001fc800078e0202 */
[----:B------:R-:W-:Y:S01]  /*0440*/  IMAD.WIDE R8, R23, 0x4, R2 ;  /* 0x0000000417087825 */ /* 0x000fe200078e0202 */
[----:B------:R-:W2:Y:S04]  /*0450*/  LDG.E R16, desc[UR4][R6.64] ;  /* 0x0000000406107981 */ /* 0x000ea8000c1e1900 */
[----:B------:R-:W2:Y:S02]  /*0460*/  LDG.E R25, desc[UR4][R8.64] ;  /* 0x0000000408197981 */ /* 0x000ea4000c1e1900 */
[----:B--2---:R-:W-:-:S13]  /*0470*/  ISETP.GE.AND P0, PT, R16, R25, PT ;  /* 0x000000191000720c */ /* 0x004fda0003f06270 */
[----:B------:R2:W5:Y:S04]  /*0480*/  @!P0 LDG.E R18, desc[UR4][R6.64+0x4] ;  /* 0x0000040406128981 */ /* 0x000568000c1e1900 */
[----:B------:R2:W5:Y:S04]  /*0490*/  @!P0 LDG.E R14, desc[UR4][R6.64+0x8] ;  /* 0x00000804060e8981 */ /* 0x000568000c1e1900 */
[----:B------:R2:W5:Y:S04]  /*04a0*/  @!P0 LDG.E R20, desc[UR4][R6.64+0xc] ;  /* 0x00000c0406148981 */ /* 0x000568000c1e1900 */
[----:B------:R2:W5:Y:S04]  /*04b0*/  @P0 LDG.E R18, desc[UR4][R8.64+0x4] ;  /* 0x0000040408120981 */ /* 0x000568000c1e1900 */
[----:B------:R2:W5:Y:S04]  /*04c0*/  @P0 LDG.E R14, desc[UR4][R8.64+0x8] ;  /* 0x00000804080e0981 */ /* 0x000568000c1e1900 */
[----:B------:R2:W5:Y:S01]  /*04d0*/  @P0 LDG.E R20, desc[UR4][R8.64+0xc] ;  /* 0x00000c0408140981 */ /* 0x000562000c1e1900 */
[----:B------:R-:W-:-:S02]  /*04e0*/  @P0 IMAD.MOV.U32 R16, RZ, RZ, R25 ;  /* 0x000000ffff100224 */ /* 0x000fc400078e0019 */
[----:B------:R-:W-:Y:S02]  /*04f0*/  @!P0 VIADD R21, R21, 0x4 ;  /* 0x0000000415158836 */ /* 0x000fe40000000000 */
[----:B------:R-:W-:Y:S01]  /*0500*/  @P0 VIADD R23, R23, 0x4 ;  /* 0x0000000417170836 */ /* 0x000fe20000000000 */
[----:B------:R-:W-:Y:S06]  /*0510*/  BRA `(.L_x_4) ;  /* 0xfffffffc002c7947 */ /* 0x000fec000383ffff */
.L_x_3:
[----:B------:R-:W-:Y:S05]  /*0520*/  BSYNC.RECONVERGENT B2 ;  /* 0x0000000000027941 */ /* 0x000fea0003800200 */
.L_x_2:
[----:B------:R-:W-:-:S13]  /*0530*/  ISETP.NE.OR P0, PT, R21, R10, !P0 ;  /* 0x0000000a1500720c */ /* 0x000fda0004705670 */
[----:B------:R-:W-:Y:S05]  /*0540*/  @P0 BRA `(.L_x_5) ;  /* 0x0000000000200947 */ /* 0x000fea0003800000 */
[----:B0-----:R-:W-:-:S05]  /*0550*/  IMAD.WIDE R6, R23, 0x4, R2 ;  /* 0x0000000417067825 */ /* 0x001fca00078e0202 */
[----:B------:R2:W5:Y:S04]  /*0560*/  LDG.E R16, desc[UR4][R6.64] ;  /* 0x0000000406107981 */ /* 0x000568000c1e1900 */
[----:B------:R2:W5:Y:S04]  /*0570*/  LDG.E R18, desc[UR4][R6.64+0x4] ;  /* 0x0000040406127981 */ /* 0x000568000c1e1900 */
[----:B------:R2:W5:Y:S04]  /*0580*/  LDG.E R14, desc[UR4][R6.64+0x8] ;  /* 0x00000804060e7981 */ /* 0x000568000c1e1900 */
[----:B------:R2:W5:Y:S01]  /*0590*/  LDG.E R20, desc[UR4][R6.64+0xc] ;  /* 0x00000c0406147981 */ /* 0x000562000c1e1900 */
[----:B------:R-:W-:-:S02]  /*05a0*/  IMAD.MOV.U32 R21, RZ, RZ, R10 ;  /* 0x000000ffff157224 */ /* 0x000fc400078e000a */
[----:B------:R-:W-:Y:S01]  /*05b0*/  VIADD R23, R23, 0x4 ;  /* 0x0000000417177836 */ /* 0x000fe20000000000 */
[----:B------:R-:W-:Y:S06]  /*05c0*/  BRA `(.L_x_6) ;  /* 0xfffffff800fc7947 */ /* 0x000fec000383ffff */
.L_x_5:
[----:B------:R-:W-:Y:S05]  /*05d0*/  BSYNC.RECONVERGENT B1 ;  /* 0x0000000000017941 */ /* 0x000fea0003800200 */
.L_x_1:
[----:B------:R-:W-:-:S04]  /*05e0*/  ISETP.NE.AND P0, PT, R23, R12, PT ;  /* 0x0000000c1700720c */ /* 0x000fc80003f05270 */
[----:B------:R-:W-:-:S13]  /*05f0*/  ISETP.EQ.OR P0, PT, R21, R10, P0 ;  /* 0x0000000a1500720c */ /* 0x000fda0000702670 */
        /* <DEDUP_REMOVED lines=9> */
.L_x_7:
[----:B------:R-:W-:Y:S05]  /*0690*/  BSYNC.RECONVERGENT B0 ;  /* 0x0000000000007941 */ /* 0x000fea0003800200 */
.L_x_0:
[----:B------:R-:W-:Y:S04]  /*06a0*/  STG.E desc[UR4][R6.64+0x10], R15 ;  /* 0x0000100f06007986 */ /* 0x000fe8000c101904 */
[----:B------:R-:W-:Y:S04]  /*06b0*/  STG.E desc[UR4][R6.64+0x14], R13 ;  /* 0x0000140d06007986 */ /* 0x000fe8000c101904 */
[----:B------:R-:W-:Y:S04]  /*06c0*/  STG.E desc[UR4][R6.64+0x18], R19 ;  /* 0x0000181306007986 */ /* 0x000fe8000c101904 */
[----:B------:R-:W-:Y:S01]  /*06d0*/  STG.E desc[UR4][R6.64+0x1c], R17 ;  /* 0x00001c1106007986 */ /* 0x000fe2000c101904 */
[----:B------:R-:W-:Y:S05]  /*06e0*/  EXIT ;  /* 0x000000000000794d */ /* 0x000fea0003800000 */
.L_x_9:
[----:B------:R-:W-:-:S00]  /*06f0*/  BRA `(.L_x_9) ;  /* 0xfffffffc00fc7947 */ /* 0x000fc0000383ffff */
[----:B------:R-:W-:-:S00]  /*0700*/  NOP ;  /* 0x0000000000007918 */ /* 0x000fc00000000000 */
[----:B------:R-:W-:-:S00]  /*0710*/  NOP ;  /* 0x0000000000007918 */ /* 0x000fc00000000000 */
[----:B------:R-:W-:-:S00]  /*0720*/  NOP ;  /* 0x0000000000007918 */ /* 0x000fc00000000000 */
[----:B------:R-:W-:-:S00]  /*0730*/  NOP ;  /* 0x0000000000007918 */ /* 0x000fc00000000000 */
[----:B------:R-:W-:-:S00]  /*0740*/  NOP ;  /* 0x0000000000007918 */ /* 0x000fc00000000000 */
[----:B------:R-:W-:-:S00]  /*0750*/  NOP ;  /* 0x0000000000007918 */ /* 0x000fc00000000000 */
[----:B------:R-:W-:-:S00]  /*0760*/  NOP ;  /* 0x0000000000007918 */ /* 0x000fc00000000000 */
[----:B------:R-:W-:-:S00]  /*0770*/  NOP ;  /* 0x0000000000007918 */ /* 0x000fc00000000000 */
.L_x_12:


//--------------------- .text._Z11BitonicSortPi   --------------------------
	.section	.text._Z11BitonicSortPi,"ax",@progbits
	.align	128
        .global         _Z11BitonicSortPi
        .type           _Z11BitonicSortPi,@function
        .size           _Z11BitonicSortPi,(.L_x_13 - _Z11BitonicSortPi)
        .other          _Z11BitonicSortPi,@"STO_CUDA_ENTRY STV_DEFAULT"
_Z11BitonicSortPi:
.text._Z11BitonicSortPi:
[----:B------:R-:W-:Y:S01]  /*0000*/  LDC R1, c[0x0][0x37c] ;  /* 0x0000df00ff017b82 */ /* 0x000fe20000000800 */
[----:B------:R-:W0:Y:S07]  /*0010*/  S2R R0, SR_TID.X ;  /* 0x0000000000007919 */ /* 0x000e2e0000002100 */
[----:B------:R-:W1:Y:S01]  /*0020*/  LDC.64 R2, c[0x0][0x380] ;  /* 0x0000e000ff027b82 */ /* 0x000e620000000a00 */
[----:B------:R-:W2:Y:S01]  /*0030*/  LDCU.64 UR4, c[0x0][0x358] ;  /* 0x00006b00ff0477ac */ /* 0x000ea20008000a00 */
[----:B------:R-:W0:Y:S02]  /*0040*/  S2R R5, SR_CTAID.X ;  /* 0x0000000000057919 */ /* 0x000e240000002500 */
[----:B0-----:R-:W-:-:S04]  /*0050*/  IMAD R5, R5, 0x100, R0 ;  /* 0x0000010005057824 */ /* 0x001fc800078e0200 */
[----:B------:R-:W-:-:S04]  /*0060*/  IMAD.SHL.U32 R5, R5, 0x4, RZ ;  /* 0x0000000405057824 */ /* 0x000fc800078e00ff */
[----:B-1----:R-:W-:-:S05]  /*0070*/  IMAD.WIDE.U32 R2, R5, 0x4, R2 ;  /* 0x0000000405027825 */ /* 0x002fca00078e0002 */
[----:B--2---:R-:W2:Y:S04]  /*0080*/  LDG.E R7, desc[UR4][R2.64] ;  /* 0x0000000402077981 */ /* 0x004ea8000c1e1900 */
[----:B------:R-:W2:Y:S04]  /*0090*/  LDG.E R5, desc[UR4][R2.64+0x4] ;  /* 0x0000040402057981 */ /* 0x000ea8000c1e1900 */
[----:B------:R-:W3:Y:S04]  /*00a0*/  LDG.E R0, desc[UR4][R2.64+0x8] ;  /* 0x0000080402007981 */ /* 0x000ee8000c1e1900 */
[----:B------:R-:W3:Y:S01]  /*00b0*/  LDG.E R11, desc[UR4][R2.64+0xc] ;  /* 0x00000c04020b7981 */ /* 0x000ee2000c1e1900 */
[----:B--2---:R-:W-:-:S02]  /*00c0*/  ISETP.GT.AND P3, PT, R7, R5, PT ;  /* 0x000000050700720c */ /* 0x004fc40003f64270 */
[----:B------:R-:W-:Y:S02]  /*00d0*/  MOV R9, R5 ;  /* 0x0000000500097202 */ /* 0x000fe40000000f00 */
[----:B---3--:R-:W-:Y:S01]  /*00e0*/  ISETP.GT.AND P2, PT, R0, R11, PT ;  /* 0x0000000b0000720c */ /* 0x008fe20003f44270 */
[----:B------:R-:W-:-:S08]  /*00f0*/  IMAD.MOV.U32 R4, RZ, RZ, R11 ;  /* 0x000000ffff047224 */ /* 0x000fd000078e000b */
[----:B------:R0:W-:Y:S01]  /*0100*/  @P3 STG.E desc[UR4][R2.64+0x4], R7 ;  /* 0x0000040702003986 */ /* 0x0001e2000c101904 */
[----:B------:R-:W-:-:S03]  /*0110*/  @P3 IMAD.MOV.U32 R9, RZ, RZ, R7 ;  /* 0x000000ffff093224 */ /* 0x000fc600078e0007 */
[----:B------:R-:W-:Y:S04]  /*0120*/  @P3 STG.E desc[UR4][R2.64], R5 ;  /* 0x0000000502003986 */ /* 0x000fe8000c101904 */
[----:B------:R1:W-:Y:S01]  /*0130*/  @P2 STG.E desc[UR4][R2.64+0xc], R0 ;  /* 0x00000c0002002986 */ /* 0x0003e2000c101904 */
[----:B------:R-:W-:Y:S01]  /*0140*/  @P2 MOV R4, R0 ;  /* 0x0000000000042202 */ /* 0x000fe20000000f00 */
[----:B0-----:R-:W-:-:S03]  /*0150*/  @P3 IMAD.MOV.U32 R7, RZ, RZ, R5 ;  /* 0x000000ffff073224 */ /* 0x001fc600078e0005 */
[----:B------:R-:W-:Y:S01]  /*0160*/  ISETP.GT.AND P1, PT, R9, R4, PT ;  /* 0x000000040900720c */ /* 0x000fe20003f24270 */
[----:B------:R-:W-:Y:S01]  /*0170*/  @P2 STG.E desc[UR4][R2.64+0x8], R11 ;  /* 0x0000080b02002986 */ /* 0x000fe2000c101904 */
[----:B-1----:R-:W-:-:S04]  /*0180*/  @P2 MOV R0, R11 ;  /* 0x0000000b00002202 */ /* 0x002fc80000000f00 */
[----:B------:R-:W-:-:S07]  /*0190*/  ISETP.GT.AND P0, PT, R7, R0, PT ;  /* 0x000000000700720c */ /* 0x000fce0003f04270 */
[----:B------:R0:W-:Y:S04]  /*01a0*/  @P1 STG.E desc[UR4][R2.64+0xc], R9 ;  /* 0x00000c0902001986 */ /* 0x0001e8000c101904 */
[----:B------:R-:W-:Y:S04]  /*01b0*/  @P1 STG.E desc[UR4][R2.64+0x4], R4 ;  /* 0x0000040402001986 */ /* 0x000fe8000c101904 */
[----:B------:R1:W-:Y:S01]  /*01c0*/  @P0 STG.E desc[UR4][R2.64], R0 ;  /* 0x0000000002000986 */ /* 0x0003e2000c101904 */
[----:B0-----:R-:W-:-:S03]  /*01d0*/  @P1 IMAD.MOV.U32 R9, RZ, RZ, R4 ;  /* 0x000000ffff091224 */ /* 0x001fc600078e0004 */
[----:B------:R0:W-:Y:S01]  /*01e0*/  @P0 STG.E desc[UR4][R2.64+0x8], R7 ;  /* 0x0000080702000986 */ /* 0x0001e2000c101904 */
[----:B-1----:R-:W-:-:S04]  /*01f0*/  @P0 MOV R0, R7 ;  /* 0x0000000700000202 */ /* 0x002fc80000000f00 */
[----:B------:R-:W-:-:S13]  /*0200*/  ISETP.GT.AND P3, PT, R9, R0, PT ;  /* 0x000000000900720c */ /* 0x000fda0003f64270 */
[----:B0-----:R-:W-:Y:S05]  /*0210*/  @!P3 EXIT ;  /* 0x000000000000b94d */ /* 0x001fea0003800000 */
[----:B------:R-:W-:Y:S04]  /*0220*/  STG.E desc[UR4][R2.64+0x4], R0 ;  /* 0x0000040002007986 */ /* 0x000fe8000c101904 */
[----:B------:R-:W-:Y:S01]  /*0230*/  STG.E desc[UR4][R2.64+0x8], R9 ;  /* 0x0000080902007986 */ /* 0x000fe2000c101904 */
[----:B------:R-:W-:Y:S05]  /*0240*/  EXIT ;  /* 0x000000000000794d */ /* 0x000fea0003800000 */
.L_x_10:
        /* <DEDUP_REMOVED lines=11> */
.L_x_13:


//--------------------- .text._Z10BucketSortPiS_S_ --------------------------
	.section	.text._Z10BucketSortPiS_S_,"ax",@progbits
	.align	128
        .global         _Z10BucketSortPiS_S_
        .type           _Z10BucketSortPiS_S_,@function
        .size           _Z10BucketSortPiS_S_,(.L_x_14 - _Z10BucketSortPiS_S_)
        .other          _Z10BucketSortPiS_S_,@"STO_CUDA_ENTRY STV_DEFAULT"
_Z10BucketSortPiS_S_:
.text._Z10BucketSortPiS_S_:
[----:B------:R-:W-:Y:S01]  /*0000*/  LDC R1, c[0x0][0x37c] ;  /* 0x0000df00ff017b82 */ /* 0x000fe20000000800 */
[----:B------:R-:W0:Y:S07]  /*0010*/  S2R R13, SR_CTAID.X ;  /* 0x00000000000d7919 */ /* 0x000e2e0000002500 */
[----:B------:R-:W1:Y:S01]  /*0020*/  LDC.64 R2, c[0x0][0x380] ;  /* 0x0000e000ff027b82 */ /* 0x000e620000000a00 */
[----:B------:R-:W2:Y:S01]  /*0030*/  LDCU.64 UR4, c[0x0][0x358] ;  /* 0x00006b00ff0477ac */ /* 0x000ea20008000a00 */
[----:B------:R-:W3:Y:S06]  /*0040*/  S2R R11, SR_TID.X ;  /* 0x00000000000b7919 */ /* 0x000eec0000002100 */
[----:B------:R-:W4:Y:S01]  /*0050*/  LDC.64 R6, c[0x0][0x390] ;  /* 0x0000e400ff067b82 */ /* 0x000f220000000a00 */
[----:B0-----:R-:W-:-:S05]  /*0060*/  IMAD.SHL.U32 R0, R13, 0x400, RZ ;  /* 0x000004000d007824 */ /* 0x001fca00078e00ff */
[----:B---3--:R-:W-:-:S05]  /*0070*/  LOP3.LUT R5, R0, R11, RZ, 0xfc, !PT ;  /* 0x0000000b00057212 */ /* 0x008fca00078efcff */
[----:B-1----:R-:W-:-:S05]  /*0080*/  IMAD.WIDE.U32 R2, R5, 0x4, R2 ;  /* 0x0000000405027825 */ /* 0x002fca00078e0002 */
[----:B--2---:R0:W2:Y:S01]  /*0090*/  LDG.E R9, desc[UR4][R2.64] ;  /* 0x0000000402097981 */ /* 0x0040a2000c1e1900 */
[----:B------:R-:W-:Y:S01]  /*00a0*/  ISETP.NE.AND P0, PT, R11, RZ, PT ;  /* 0x000000ff0b00720c */ /* 0x000fe20003f05270 */
[----:B0-----:R-:W0:-:S12]  /*00b0*/  LDC.64 R2, c[0x0][0x388] ;  /* 0x0000e200ff027b82 */ /* 0x001e180000000a00 */
[----:B----4-:R-:W-:-:S04]  /*00c0*/  @!P0 IMAD.WIDE.U32 R4, R13, 0x4, R6 ;  /* 0x000000040d048825 */ /* 0x010fc800078e0006 */
[----:B------:R-:W-:Y:S01]  /*00d0*/  HFMA2 R13, -RZ, RZ, 0, 5.9604644775390625e-08 ;  /* 0x00000001ff0d7431 */ /* 0x000fe200000001ff */
[----:B------:R-:W-:Y:S01]  /*00e0*/  @!P0 STG.E desc[UR4][R4.64], RZ ;  /* 0x000000ff04008986 */ /* 0x000fe2000c101904 */
[----:B------:R-:W-:Y:S01]  /*00f0*/  BAR.SYNC.DEFER_BLOCKING 0x0 ;  /* 0x0000000000007b1d */ /* 0x000fe20000010000 */
[----:B--2---:R-:W-:-:S04]  /*0100*/  SHF.R.S32.HI R0, RZ, 0x1f, R9 ;  /* 0x0000001fff007819 */ /* 0x004fc80000011409 */
[----:B------:R-:W-:-:S04]  /*0110*/  LEA.HI R0, R0, R9, RZ, 0xa ;  /* 0x0000000900007211 */ /* 0x000fc800078f50ff */
[----:B------:R-:W-:-:S05]  /*0120*/  SHF.R.S32.HI R11, RZ, 0xa, R0 ;  /* 0x0000000aff0b7819 */ /* 0x000fca0000011400 */
[----:B------:R-:W-:-:S06]  /*0130*/  IMAD.WIDE R6, R11, 0x4, R6 ;  /* 0x000000040b067825 */ /* 0x000fcc00078e0206 */
[----:B------:R-:W2:Y:S01]  /*0140*/  ATOMG.E.ADD.STRONG.GPU PT, R6, desc[UR4][R6.64], R13 ;  /* 0x8000000d060679a8 */ /* 0x000ea200081ef104 */
[----:B------:R-:W-:-:S05]  /*0150*/  LOP3.LUT R11, R0, 0xfffffc00, RZ, 0xc0, !PT ;  /* 0xfffffc00000b7812 */ /* 0x000fca00078ec0ff */
[----:B--2---:R-:W-:-:S04]  /*0160*/  IMAD.IADD R11, R6, 0x1, R11 ;  /* 0x00000001060b7824 */ /* 0x004fc800078e020b */
[----:B0-----:R-:W-:-:S05]  /*0170*/  IMAD.WIDE R2, R11, 0x4, R2 ;  /* 0x000000040b027825 */ /* 0x001fca00078e0202 */
[----:B------:R-:W-:Y:S01]  /*0180*/  STG.E desc[UR4][R2.64], R9 ;  /* 0x0000000902007986 */ /* 0x000fe2000c101904 */
[----:B------:R-:W-:Y:S05]  /*0190*/  EXIT ;  /* 0x000000000000794d */ /* 0x000fea0003800000 */
.L_x_11:
        /* <DEDUP_REMOVED lines=14> */
.L_x_14:


//--------------------- .nv.shared.reserved.0     --------------------------
	.section	.nv.shared.reserved.0,"aw",@nobits
	.weak		__nv_reservedSMEM_offset_0_alias
	.size		__nv_reservedSMEM_offset_0_alias, 0, 64
	.other		__nv_reservedSMEM_offset_0_alias,@"STO_CUDA_RESERVED_SHARED STV_DEFAULT"
__nv_reservedSMEM_offset_0_alias:
	.zero		0
	.zero		64


//--------------------- .nv.constant0._Z9MergeSortPiS_i --------------------------
	.section	.nv.constant0._Z9MergeSortPiS_i,"a",@progbits
	.sectionflags	@""
	.align	4
.nv.constant0._Z9MergeSortPiS_i:
	.zero		916


//--------------------- .nv.constant0._Z11BitonicSortPi --------------------------
	.section	.nv.constant0._Z11BitonicSortPi,"a",@progbits
	.sectionflags	@""
	.align	4
.nv.constant0._Z11BitonicSortPi:
	.zero		904


//--------------------- .nv.constant0._Z10BucketSortPiS_S_ --------------------------
	.section	.nv.constant0._Z10BucketSortPiS_S_,"a",@progbits
	.sectionflags	@""
	.align	4
.nv.constant0._Z10BucketSortPiS_S_:
	.zero		920


//--------------------- SYMBOLS --------------------------

	.type		.nv.reservedSmem.offset0,@object
	.size		.nv.reservedSmem.offset0,0x4
